	.headerflags	@"EF_CUDA_TEXMODE_UNIFIED EF_CUDA_64BIT_ADDRESS EF_CUDA_ACCELERATORS EF_CUDA_SM90 EF_CUDA_VIRTUAL_SM(EF_CUDA_SM90)"
	.elftype	@"ET_EXEC"


//--------------------- .nv.info                  --------------------------
	.section	.nv.info,"",@"SHT_CUDA_INFO"
	.align	4


	//----- nvinfo : EIATTR_REGCOUNT
	.align		4
        /*0000*/ 	.byte	0x04, 0x2f
        /*0002*/ 	.short	(.L_2 - .L_1)
	.align		4
.L_1:
        /*0004*/ 	.word	index@(triton_poi_fused_add_native_group_norm_relu_41)
        /*0008*/ 	.word	0x00000028


	//----- nvinfo : EIATTR_MIN_STACK_SIZE
	.align		4
.L_2:
        /*000c*/ 	.byte	0x04, 0x12
        /*000e*/ 	.short	(.L_4 - .L_3)
	.align		4
.L_3:
        /*0010*/ 	.word	index@(triton_poi_fused_add_native_group_norm_relu_41)
        /*0014*/ 	.word	0x00000000


	//----- nvinfo : EIATTR_FRAME_SIZE
	.align		4
.L_4:
        /*0018*/ 	.byte	0x04, 0x11
        /*001a*/ 	.short	(.L_6 - .L_5)
	.align		4
.L_5:
        /*001c*/ 	.word	index@(triton_poi_fused_add_native_group_norm_relu_41)
        /*0020*/ 	.word	0x00000000


	//----- nvinfo : EIATTR_MIN_STACK_SIZE
	.align		4
.L_6:
        /*0024*/ 	.byte	0x04, 0x12
        /*0026*/ 	.short	(.L_8 - .L_7)
	.align		4
.L_7:
        /*0028*/ 	.word	index@(triton_poi_fused_add_native_group_norm_relu_41)
        /*002c*/ 	.word	0x00000000
.L_8:


//--------------------- .nv.info.triton_poi_fused_add_native_group_norm_relu_41 --------------------------
	.section	.nv.info.triton_poi_fused_add_native_group_norm_relu_41,"",@"SHT_CUDA_INFO"
	.sectionflags	@""
	.align	4


	//----- nvinfo : EIATTR_CUDA_API_VERSION
	.align		4
        /*0000*/ 	.byte	0x04, 0x37
        /*0002*/ 	.short	(.L_10 - .L_9)
.L_9:
        /*0004*/ 	.word	0x0000007c


	//----- nvinfo : EIATTR_KPARAM_INFO
	.align		4
.L_10:
        /*0008*/ 	.byte	0x04, 0x17
        /*000a*/ 	.short	(.L_12 - .L_11)
.L_11:
        /*000c*/ 	.word	0x00000000
        /*0010*/ 	.short	0x0008
        /*0012*/ 	.short	0x003c
        /*0014*/ 	.byte	0x00, 0xf0, 0x11, 0x00


	//----- nvinfo : EIATTR_KPARAM_INFO
	.align		4
.L_12:
        /*0018*/ 	.byte	0x04, 0x17
        /*001a*/ 	.short	(.L_14 - .L_13)
.L_13:
        /*001c*/ 	.word	0x00000000
        /*0020*/ 	.short	0x0007
        /*0022*/ 	.short	0x0038
        /*0024*/ 	.byte	0x00, 0xf0, 0x11, 0x00


	//----- nvinfo : EIATTR_KPARAM_INFO
	.align		4
.L_14:
        /*0028*/ 	.byte	0x04, 0x17
        /*002a*/ 	.short	(.L_16 - .L_15)
.L_15:
        /*002c*/ 	.word	0x00000000
        /*0030*/ 	.short	0x0006
        /*0032*/ 	.short	0x0030
        /*0034*/ 	.byte	0x00, 0xf4, 0x21, 0x00


	//----- nvinfo : EIATTR_KPARAM_INFO
	.align		4
.L_16:
        /*0038*/ 	.byte	0x04, 0x17
        /*003a*/ 	.short	(.L_18 - .L_17)
.L_17:
        /*003c*/ 	.word	0x00000000
        /*0040*/ 	.short	0x0005
        /*0042*/ 	.short	0x0028
        /*0044*/ 	.byte	0x00, 0xf4, 0x21, 0x00


	//----- nvinfo : EIATTR_KPARAM_INFO
	.align		4
.L_18:
        /*0048*/ 	.byte	0x04, 0x17
        /*004a*/ 	.short	(.L_20 - .L_19)
.L_19:
        /*004c*/ 	.word	0x00000000
        /*0050*/ 	.short	0x0004
        /*0052*/ 	.short	0x0020
        /*0054*/ 	.byte	0x00, 0xf4, 0x21, 0x00


	//----- nvinfo : EIATTR_KPARAM_INFO
	.align		4
.L_20:
        /*0058*/ 	.byte	0x04, 0x17
        /*005a*/ 	.short	(.L_22 - .L_21)
.L_21:
        /*005c*/ 	.word	0x00000000
        /*0060*/ 	.short	0x0003
        /*0062*/ 	.short	0x0018
        /*0064*/ 	.byte	0x00, 0xf4, 0x21, 0x00


	//----- nvinfo : EIATTR_KPARAM_INFO
	.align		4
.L_22:
        /*0068*/ 	.byte	0x04, 0x17
        /*006a*/ 	.short	(.L_24 - .L_23)
.L_23:
        /*006c*/ 	.word	0x00000000
        /*0070*/ 	.short	0x0002
        /*0072*/ 	.short	0x0010
        /*0074*/ 	.byte	0x00, 0xf4, 0x21, 0x00


	//----- nvinfo : EIATTR_KPARAM_INFO
	.align		4
.L_24:
        /*0078*/ 	.byte	0x04, 0x17
        /*007a*/ 	.short	(.L_26 - .L_25)
.L_25:
        /*007c*/ 	.word	0x00000000
        /*0080*/ 	.short	0x0001
        /*0082*/ 	.short	0x0008
        /*0084*/ 	.byte	0x00, 0xf4, 0x21, 0x00


	//----- nvinfo : EIATTR_KPARAM_INFO
	.align		4
.L_26:
        /*0088*/ 	.byte	0x04, 0x17
        /*008a*/ 	.short	(.L_28 - .L_27)
.L_27:
        /*008c*/ 	.word	0x00000000
        /*0090*/ 	.short	0x0000
        /*0092*/ 	.short	0x0000
        /*0094*/ 	.byte	0x00, 0xf4, 0x21, 0x00


	//----- nvinfo : EIATTR_SPARSE_MMA_MASK
	.align		4
.L_28:
        /*0098*/ 	.byte	0x03, 0x50
        /*009a*/ 	.short	0x0000


	//----- nvinfo : EIATTR_MAXREG_COUNT
	.align		4
        /*009c*/ 	.byte	0x03, 0x1b
        /*009e*/ 	.short	0x00ff


	//----- nvinfo : EIATTR_EXIT_INSTR_OFFSETS
	.align		4
        /*00a0*/ 	.byte	0x04, 0x1c
        /*00a2*/ 	.short	(.L_30 - .L_29)


	//   ....[0]....
.L_29:
        /*00a4*/ 	.word	0x00000c70


	//   ....[1]....
        /*00a8*/ 	.word	0x00000cc0


	//----- nvinfo : EIATTR_REQNTID
	.align		4
.L_30:
        /*00ac*/ 	.byte	0x04, 0x10
        /*00ae*/ 	.short	(.L_32 - .L_31)
.L_31:
        /*00b0*/ 	.word	0x00000080
        /*00b4*/ 	.word	0x00000001
        /*00b8*/ 	.word	0x00000001


	//----- nvinfo : EIATTR_CBANK_PARAM_SIZE
	.align		4
.L_32:
        /*00bc*/ 	.byte	0x03, 0x19
        /*00be*/ 	.short	0x0040


	//----- nvinfo : EIATTR_PARAM_CBANK
	.align		4
        /*00c0*/ 	.byte	0x04, 0x0a
        /*00c2*/ 	.short	(.L_34 - .L_33)
	.align		4
.L_33:
        /*00c4*/ 	.word	index@(.nv.constant0.triton_poi_fused_add_native_group_norm_relu_41)
        /*00c8*/ 	.short	0x0210
        /*00ca*/ 	.short	0x0040


	//----- nvinfo : EIATTR_SW_WAR
	.align		4
.L_34:
        /*00cc*/ 	.byte	0x04, 0x36
        /*00ce*/ 	.short	(.L_36 - .L_35)
.L_35:
        /*00d0*/ 	.word	0x00000008
.L_36:


//--------------------- .nv.callgraph             --------------------------
	.section	.nv.callgraph,"",@"SHT_CUDA_CALLGRAPH"
	.align	4
	.sectionentsize	8
	.align		4
        /*0000*/ 	.word	0x00000000
	.align		4
        /*0004*/ 	.word	0xffffffff
	.align		4
        /*0008*/ 	.word	0x00000000
	.align		4
        /*000c*/ 	.word	0xfffffffe
	.align		4
        /*0010*/ 	.word	0x00000000
	.align		4
        /*0014*/ 	.word	0xfffffffd
	.align		4
        /*0018*/ 	.word	0x00000000
	.align		4
        /*001c*/ 	.word	0xfffffffc


//--------------------- .nv.constant4             --------------------------
	.section	.nv.constant4,"a",@progbits
	.align	8
	.align		8
.nv.constant4:
        /*0000*/ 	.dword	_$_str


//--------------------- .text.triton_poi_fused_add_native_group_norm_relu_41 --------------------------
	.section	.text.triton_poi_fused_add_native_group_norm_relu_41,"ax",@progbits
	.sectionflags	@"SHF_BARRIERS=1"
	.align	128
        .global         triton_poi_fused_add_native_group_norm_relu_41
        .type           triton_poi_fused_add_native_group_norm_relu_41,@function
        .size           triton_poi_fused_add_native_group_norm_relu_41,(.L_x_1 - triton_poi_fused_add_native_group_norm_relu_41)
        .other          triton_poi_fused_add_native_group_norm_relu_41,@"STO_CUDA_ENTRY STV_DEFAULT"
triton_poi_fused_add_native_group_norm_relu_41:
.text.triton_poi_fused_add_native_group_norm_relu_41:
[----:B------:R-:W0:Y:S01]  /*0000*/  LDC R1, c[0x0][0x28] ;  /* 0x00000a00ff017b82 */ /* 0x000e220000000800 */
[----:B------:R-:W1:Y:S07]  /*0010*/  S2R R0, SR_TID.X ;  /* 0x0000000000007919 */ /* 0x000e6e0000002100 */
[----:B------:R-:W2:Y:S01]  /*0020*/  LDC.64 R22, c[0x0][0x218] ;  /* 0x00008600ff167b82 */ /* 0x000ea20000000a00 */
[----:B------:R-:W-:Y:S01]  /*0030*/  IMAD.MOV.U32 R36, RZ, RZ, RZ ;  /* 0x000000ffff247224 */ /* 0x000fe200078e00ff */
[----:B------:R-:W-:Y:S01]  /*0040*/  HFMA2.MMA R28, -RZ, RZ, 0, 0 ;  /* 0x00000000ff1c7435 */ /* 0x000fe200000001ff */
[----:B------:R-:W3:Y:S01]  /*0050*/  S2R R2, SR_CTAID.Y ;  /* 0x0000000000027919 */ /* 0x000ee20000002600 */
[----:B------:R-:W-:Y:S01]  /*0060*/  IMAD.MOV.U32 R24, RZ, RZ, RZ ;  /* 0x000000ffff187224 */ /* 0x000fe200078e00ff */
[----:B------:R-:W-:Y:S01]  /*0070*/  CS2R R18, SRZ ;  /* 0x0000000000127805 */ /* 0x000fe2000001ff00 */
[----:B------:R-:W-:Y:S01]  /*0080*/  ULDC.64 UR6, c[0x0][0x208] ;  /* 0x0000820000067ab9 */ /* 0x000fe20000000a00 */
[----:B------:R-:W4:Y:S01]  /*0090*/  S2R R6, SR_CTAID.X ;  /* 0x0000000000067919 */ /* 0x000f220000002500 */
[----:B------:R-:W5:Y:S01]  /*00a0*/  LDC.64 R12, c[0x0][0x220] ;  /* 0x00008800ff0c7b82 */ /* 0x000f620000000a00 */
[----:B------:R-:W-:-:S07]  /*00b0*/  CS2R R30, SRZ ;  /* 0x00000000001e7805 */ /* 0x000fce000001ff00 */
[----:B------:R-:W2:Y:S01]  /*00c0*/  LDC.64 R14, c[0x0][0x210] ;  /* 0x00008400ff0e7b82 */ /* 0x000ea20000000a00 */
[----:B-1----:R-:W-:Y:S01]  /*00d0*/  SHF.R.U32.HI R10, RZ, 0x4, R0 ;  /* 0x00000004ff0a7819 */ /* 0x002fe20000011600 */
[----:B---3--:R-:W-:Y:S01]  /*00e0*/  IMAD.SHL.U32 R5, R2, 0x10, RZ ;  /* 0x0000001002057824 */ /* 0x008fe200078e00ff */
[----:B------:R-:W-:Y:S01]  /*00f0*/  SHF.R.S32.HI R4, RZ, 0x1b, R2 ;  /* 0x0000001bff047819 */ /* 0x000fe20000011402 */
[----:B------:R-:W-:Y:S01]  /*0100*/  IMAD.SHL.U32 R2, R0, 0x4, RZ ;  /* 0x0000000400027824 */ /* 0x000fe200078e00ff */
[----:B------:R-:W-:Y:S01]  /*0110*/  SGXT.U32 R10, R10, 0x3 ;  /* 0x000000030a0a781a */ /* 0x000fe20000000000 */
[----:B----4-:R-:W-:Y:S01]  /*0120*/  IMAD.SHL.U32 R3, R6, 0x40, RZ ;  /* 0x0000004006037824 */ /* 0x010fe200078e00ff */
[----:B------:R-:W-:Y:S02]  /*0130*/  SGXT R4, R4, 0x1 ;  /* 0x000000010404781a */ /* 0x000fe40000000200 */
[----:B------:R-:W-:Y:S02]  /*0140*/  LOP3.LUT R25, R5, R10, RZ, 0xfc, !PT ;  /* 0x0000000a05197212 */ /* 0x000fe400078efcff */
[----:B------:R-:W-:-:S02]  /*0150*/  SHF.R.S32.HI R8, RZ, 0x19, R6 ;  /* 0x00000019ff087819 */ /* 0x000fc40000011406 */
[----:B------:R-:W-:Y:S02]  /*0160*/  LOP3.LUT R10, R5, 0x8, R10, 0xfe, !PT ;  /* 0x00000008050a7812 */ /* 0x000fe400078efe0a */
[C---:B------:R-:W-:Y:S02]  /*0170*/  LEA.HI R6, R4.reuse, R25, RZ, 0x2 ;  /* 0x0000001904067211 */ /* 0x040fe400078f10ff */
[----:B------:R-:W-:Y:S02]  /*0180*/  LEA.HI R4, R4, R10, RZ, 0x2 ;  /* 0x0000000a04047211 */ /* 0x000fe400078f10ff */
[----:B------:R-:W-:Y:S01]  /*0190*/  SGXT R8, R8, 0x1 ;  /* 0x000000010808781a */ /* 0x000fe20000000200 */
[----:B------:R-:W-:Y:S01]  /*01a0*/  IMAD.SHL.U32 R6, R6, 0x8, RZ ;  /* 0x0000000806067824 */ /* 0x000fe200078e00ff */
[----:B------:R-:W-:Y:S02]  /*01b0*/  LOP3.LUT R17, R3, 0x3c, R2, 0xf8, !PT ;  /* 0x0000003c03117812 */ /* 0x000fe400078ef802 */
[----:B------:R-:W-:-:S02]  /*01c0*/  SHF.L.U32 R4, R4, 0x3, RZ ;  /* 0x0000000304047819 */ /* 0x000fc400000006ff */
[----:B------:R-:W-:Y:S01]  /*01d0*/  LEA.HI R7, R8, R17, RZ, 0x6 ;  /* 0x0000001108077211 */ /* 0x000fe200078f30ff */
[----:B------:R-:W-:Y:S01]  /*01e0*/  IMAD R33, R10, 0x800, R17 ;  /* 0x000008000a217824 */ /* 0x000fe200078e0211 */
[----:B------:R-:W-:Y:S02]  /*01f0*/  LOP3.LUT R6, R6, 0xffffffe0, RZ, 0xc0, !PT ;  /* 0xffffffe006067812 */ /* 0x000fe400078ec0ff */
[----:B------:R-:W-:Y:S02]  /*0200*/  CS2R R8, SRZ ;  /* 0x0000000000087805 */ /* 0x000fe4000001ff00 */
[----:B------:R-:W-:Y:S02]  /*0210*/  ISETP.GE.AND P2, PT, R17, 0x800, PT ;  /* 0x000008001100780c */ /* 0x000fe40003f46270 */
[----:B------:R-:W-:Y:S02]  /*0220*/  LOP3.LUT R4, R4, 0xffffffe0, RZ, 0xc0, !PT ;  /* 0xffffffe004047812 */ /* 0x000fe400078ec0ff */
[----:B------:R-:W-:-:S02]  /*0230*/  LEA.HI.SX32 R27, R7, R6, 0x1a ;  /* 0x00000006071b7211 */ /* 0x000fc400078fd2ff */
[----:B------:R-:W-:Y:S02]  /*0240*/  ISETP.LT.AND P1, PT, R10, 0x10, !P2 ;  /* 0x000000100a00780c */ /* 0x000fe40005721270 */
[----:B------:R-:W-:Y:S02]  /*0250*/  CS2R R10, SRZ ;  /* 0x00000000000a7805 */ /* 0x000fe4000001ff00 */
[----:B------:R-:W-:Y:S01]  /*0260*/  ISETP.LT.AND P0, PT, R25, 0x10, !P2 ;  /* 0x000000101900780c */ /* 0x000fe20005701270 */
[----:B--2---:R-:W-:Y:S01]  /*0270*/  IMAD.WIDE R20, R27, 0x4, R22 ;  /* 0x000000041b147825 */ /* 0x004fe200078e0216 */
[----:B------:R-:W-:-:S03]  /*0280*/  LEA.HI.SX32 R7, R7, R4, 0x1a ;  /* 0x0000000407077211 */ /* 0x000fc600078fd2ff */
[----:B-----5:R-:W-:-:S04]  /*0290*/  IMAD.WIDE R26, R27, 0x4, R12 ;  /* 0x000000041b1a7825 */ /* 0x020fc800078e020c */
[----:B------:R-:W-:-:S04]  /*02a0*/  IMAD.WIDE R22, R7, 0x4, R22 ;  /* 0x0000000407167825 */ /* 0x000fc800078e0216 */
[----:B------:R-:W-:Y:S01]  /*02b0*/  IMAD.WIDE R12, R7, 0x4, R12 ;  /* 0x00000004070c7825 */ /* 0x000fe200078e020c */
[----:B------:R-:W-:Y:S01]  /*02c0*/  CS2R R6, SRZ ;  /* 0x0000000000067805 */ /* 0x000fe2000001ff00 */
[----:B------:R-:W2:Y:S02]  /*02d0*/  @P0 LDG.E.EL R24, desc[UR6][R26.64] ;  /* 0x000000061a180981 */ /* 0x000ea4000c2e1900 */
[----:B------:R-:W-:Y:S02]  /*02e0*/  IMAD.MOV.U32 R4, RZ, RZ, RZ ;  /* 0x000000ffff047224 */ /* 0x000fe400078e00ff */
[----:B0-----:R-:W-:Y:S01]  /*02f0*/  IMAD.WIDE R34, R33, 0x4, R14 ;  /* 0x0000000421227825 */ /* 0x001fe200078e020e */
[----:B------:R-:W3:Y:S04]  /*0300*/  @P1 LDG.E.EL R36, desc[UR6][R12.64] ;  /* 0x000000060c241981 */ /* 0x000ee8000c2e1900 */
[----:B------:R-:W4:Y:S04]  /*0310*/  @P0 LDG.E.EL R4, desc[UR6][R26.64] ;  /* 0x000000061a040981 */ /* 0x000f28000c2e1900 */
[----:B------:R-:W5:Y:S04]  /*0320*/  @P0 LDG.E.EL R6, desc[UR6][R26.64] ;  /* 0x000000061a060981 */ /* 0x000f68000c2e1900 */
[----:B------:R0:W5:Y:S04]  /*0330*/  @P0 LDG.E.EL R7, desc[UR6][R26.64] ;  /* 0x000000061a070981 */ /* 0x000168000c2e1900 */
[----:B------:R-:W5:Y:S04]  /*0340*/  @P1 LDG.E.EL R18, desc[UR6][R12.64] ;  /* 0x000000060c121981 */ /* 0x000f68000c2e1900 */
[----:B------:R1:W5:Y:S01]  /*0350*/  @P1 LDG.E.EL.128 R8, desc[UR6][R34.64] ;  /* 0x0000000622081981 */ /* 0x000362000c2e1d00 */
[----:B0-----:R-:W-:-:S03]  /*0360*/  IMAD.MOV.U32 R26, RZ, RZ, RZ ;  /* 0x000000ffff1a7224 */ /* 0x001fc600078e00ff */
[----:B------:R-:W5:Y:S04]  /*0370*/  @P1 LDG.E.EL R19, desc[UR6][R22.64] ;  /* 0x0000000616131981 */ /* 0x000f68000c2e1900 */
[----:B------:R-:W5:Y:S04]  /*0380*/  @P1 LDG.E.EL R28, desc[UR6][R12.64] ;  /* 0x000000060c1c1981 */ /* 0x000f68000c2e1900 */
[----:B------:R0:W5:Y:S04]  /*0390*/  @P1 LDG.E.EL R30, desc[UR6][R12.64] ;  /* 0x000000060c1e1981 */ /* 0x000168000c2e1900 */
[----:B------:R-:W5:Y:S01]  /*03a0*/  @P1 LDG.E.EL R26, desc[UR6][R22.64] ;  /* 0x00000006161a1981 */ /* 0x000f62000c2e1900 */
[----:B------:R-:W-:Y:S01]  /*03b0*/  IMAD.MOV.U32 R16, RZ, RZ, RZ ;  /* 0x000000ffff107224 */ /* 0x000fe200078e00ff */
[----:B------:R-:W-:Y:S01]  /*03c0*/  MOV R32, RZ ;  /* 0x000000ff00207202 */ /* 0x000fe20000000f00 */
[----:B-1----:R-:W-:Y:S01]  /*03d0*/  IMAD.MOV.U32 R34, RZ, RZ, RZ ;  /* 0x000000ffff227224 */ /* 0x002fe200078e00ff */
[----:B------:R-:W5:Y:S01]  /*03e0*/  @P0 LDG.E.EL R31, desc[UR6][R20.64] ;  /* 0x00000006141f0981 */ /* 0x000f62000c2e1900 */
[----:B0-----:R-:W-:Y:S01]  /*03f0*/  CS2R R12, SRZ ;  /* 0x00000000000c7805 */ /* 0x001fe2000001ff00 */
[----:B------:R-:W-:-:S02]  /*0400*/  IMAD R25, R25, 0x800, R17 ;  /* 0x0000080019197824 */ /* 0x000fc400078e0211 */
[----:B------:R-:W5:Y:S04]  /*0410*/  @P0 LDG.E.EL R16, desc[UR6][R20.64] ;  /* 0x0000000614100981 */ /* 0x000f68000c2e1900 */
[----:B------:R-:W5:Y:S01]  /*0420*/  @P0 LDG.E.EL R34, desc[UR6][R20.64] ;  /* 0x0000000614220981 */ /* 0x000f62000c2e1900 */
[----:B------:R-:W-:-:S03]  /*0430*/  IMAD.WIDE R14, R25, 0x4, R14 ;  /* 0x00000004190e7825 */ /* 0x000fc600078e020e */
[----:B------:R0:W5:Y:S04]  /*0440*/  @P0 LDG.E.EL R32, desc[UR6][R20.64] ;  /* 0x0000000614200981 */ /* 0x000168000c2e1900 */
[----:B------:R-:W5:Y:S04]  /*0450*/  @P1 LDG.E.EL R12, desc[UR6][R22.64] ;  /* 0x00000006160c1981 */ /* 0x000f68000c2e1900 */
[----:B------:R1:W5:Y:S01]  /*0460*/  @P1 LDG.E.EL R13, desc[UR6][R22.64] ;  /* 0x00000006160d1981 */ /* 0x000362000c2e1900 */
[----:B0-----:R-:W-:Y:S02]  /*0470*/  CS2R R20, SRZ ;  /* 0x0000000000147805 */ /* 0x001fe4000001ff00 */
[----:B-1----:R-:W-:-:S06]  /*0480*/  CS2R R22, SRZ ;  /* 0x0000000000167805 */ /* 0x002fcc000001ff00 */
[----:B------:R0:W5:Y:S01]  /*0490*/  @P0 LDG.E.EL.128 R20, desc[UR6][R14.64] ;  /* 0x000000060e140981 */ /* 0x000162000c2e1d00 */
[----:B------:R-:W-:-:S04]  /*04a0*/  IMAD.MOV.U32 R27, RZ, RZ, 0x3b800000 ;  /* 0x3b800000ff1b7424 */ /* 0x000fc800078e00ff */
[-C--:B---3--:R-:W-:Y:S02]  /*04b0*/  FFMA R29, R36, R27.reuse, 9.9999997473787516356e-06 ;  /* 0x3727c5ac241d7423 */ /* 0x088fe4000000001b */
[----:B------:R-:W1:Y:S01]  /*04c0*/  LDC.64 R36, c[0x0][0x228] ;  /* 0x00008a00ff247b82 */ /* 0x000e620000000a00 */
[-C--:B--2---:R-:W-:Y:S01]  /*04d0*/  FFMA R24, R24, R27.reuse, 9.9999997473787516356e-06 ;  /* 0x3727c5ac18187423 */ /* 0x084fe2000000001b */
[-C--:B----4-:R-:W-:Y:S02]  /*04e0*/  FFMA R4, R4, R27.reuse, 9.9999997473787516356e-06 ;  /* 0x3727c5ac04047423 */ /* 0x090fe4000000001b */
[----:B------:R-:W2:Y:S01]  /*04f0*/  MUFU.RSQ R29, R29 ;  /* 0x0000001d001d7308 */ /* 0x000ea20000001400 */
[-C--:B-----5:R-:W-:Y:S01]  /*0500*/  FFMA R6, R6, R27.reuse, 9.9999997473787516356e-06 ;  /* 0x3727c5ac06067423 */ /* 0x0a0fe2000000001b */
[-C--:B0-----:R-:W-:Y:S01]  /*0510*/  FFMA R14, R18, R27.reuse, 9.9999997473787516356e-06 ;  /* 0x3727c5ac120e7423 */ /* 0x081fe2000000001b */
[----:B------:R-:W-:Y:S01]  /*0520*/  FFMA R7, R7, R27, 9.9999997473787516356e-06 ;  /* 0x3727c5ac07077423 */ /* 0x000fe2000000001b */
[----:B------:R-:W-:-:S02]  /*0530*/  FADD R8, -R19, R8 ;  /* 0x0000000813087221 */ /* 0x000fc40000000100 */
[----:B------:R-:W0:Y:S01]  /*0540*/  LDC.64 R18, c[0x0][0x230] ;  /* 0x00008c00ff127b82 */ /* 0x000e220000000a00 */
[-C--:B------:R-:W-:Y:S01]  /*0550*/  FFMA R28, R28, R27.reuse, 9.9999997473787516356e-06 ;  /* 0x3727c5ac1c1c7423 */ /* 0x080fe2000000001b */
[----:B------:R-:W-:-:S05]  /*0560*/  FFMA R35, R30, R27, 9.9999997473787516356e-06 ;  /* 0x3727c5ac1e237423 */ /* 0x000fca000000001b */
[----:B------:R-:W3:Y:S01]  /*0570*/  MUFU.RSQ R28, R28 ;  /* 0x0000001c001c7308 */ /* 0x000ee20000001400 */
[----:B------:R-:W-:Y:S02]  /*0580*/  FADD R11, -R26, R11 ;  /* 0x0000000b1a0b7221 */ /* 0x000fe40000000100 */
[----:B------:R-:W4:Y:S05]  /*0590*/  LDC.64 R26, c[0x0][0x238] ;  /* 0x00008e00ff1a7b82 */ /* 0x000f2a0000000a00 */
[----:B------:R-:W5:Y:S08]  /*05a0*/  MUFU.RSQ R35, R35 ;  /* 0x0000002300237308 */ /* 0x000f700000001400 */
[----:B------:R3:W5:Y:S01]  /*05b0*/  MUFU.RSQ R30, R14 ;  /* 0x0000000e001e7308 */ /* 0x0007620000001400 */
[----:B--2---:R-:W-:Y:S01]  /*05c0*/  FMUL R29, R29, R8 ;  /* 0x000000081d1d7220 */ /* 0x004fe20000400000 */
[----:B-1----:R-:W-:-:S04]  /*05d0*/  IMAD.WIDE R36, R17, 0x4, R36 ;  /* 0x0000000411247825 */ /* 0x002fc800078e0224 */
[----:B------:R-:W-:Y:S01]  /*05e0*/  FADD R9, -R12, R9 ;  /* 0x000000090c097221 */ /* 0x000fe20000000100 */
[----:B------:R-:W-:Y:S01]  /*05f0*/  FADD R10, -R13, R10 ;  /* 0x0000000a0d0a7221 */ /* 0x000fe20000000100 */
[----:B------:R-:W-:Y:S02]  /*0600*/  CS2R R12, SRZ ;  /* 0x00000000000c7805 */ /* 0x000fe4000001ff00 */
[----:B---3--:R-:W-:Y:S01]  /*0610*/  CS2R R14, SRZ ;  /* 0x00000000000e7805 */ /* 0x008fe2000001ff00 */
[----:B------:R-:W-:Y:S01]  /*0620*/  FMUL R28, R28, R9 ;  /* 0x000000091c1c7220 */ /* 0x000fe20000400000 */
[----:B-----5:R-:W-:Y:S01]  /*0630*/  FMUL R35, R35, R10 ;  /* 0x0000000a23237220 */ /* 0x020fe20000400000 */
[----:B------:R-:W-:Y:S01]  /*0640*/  FMUL R30, R30, R11 ;  /* 0x0000000b1e1e7220 */ /* 0x000fe20000400000 */
[----:B------:R-:W-:Y:S02]  /*0650*/  CS2R R8, SRZ ;  /* 0x0000000000087805 */ /* 0x000fe4000001ff00 */
[----:B------:R-:W-:Y:S01]  /*0660*/  CS2R R10, SRZ ;  /* 0x00000000000a7805 */ /* 0x000fe2000001ff00 */
[----:B------:R1:W2:Y:S01]  /*0670*/  @!P2 LDG.E.EL.128 R12, desc[UR6][R36.64] ;  /* 0x00000006240ca981 */ /* 0x0002a2000c2e1d00 */
[----:B------:R-:W-:Y:S01]  /*0680*/  FADD R32, -R32, R23 ;  /* 0x0000001720207221 */ /* 0x000fe20000000100 */
[----:B------:R-:W-:Y:S01]  /*0690*/  FADD R34, -R34, R22 ;  /* 0x0000001622227221 */ /* 0x000fe20000000100 */
[----:B0-----:R-:W-:-:S04]  /*06a0*/  IMAD.WIDE R22, R17, 0x4, R18 ;  /* 0x0000000411167825 */ /* 0x001fc800078e0212 */
[----:B-1----:R-:W-:Y:S01]  /*06b0*/  FADD R36, -R16, R21 ;  /* 0x0000001510247221 */ /* 0x002fe20000000100 */
[----:B------:R-:W-:Y:S02]  /*06c0*/  CS2R R16, SRZ ;  /* 0x0000000000107805 */ /* 0x000fe4000001ff00 */
[----:B------:R-:W-:Y:S01]  /*06d0*/  CS2R R18, SRZ ;  /* 0x0000000000127805 */ /* 0x000fe2000001ff00 */
[----:B------:R4:W2:Y:S01]  /*06e0*/  @!P2 LDG.E.EL.128 R8, desc[UR6][R22.64] ;  /* 0x000000061608a981 */ /* 0x0008a2000c2e1d00 */
[----:B------:R-:W-:Y:S01]  /*06f0*/  FADD R31, -R31, R20 ;  /* 0x000000141f1f7221 */ /* 0x000fe20000000100 */
[----:B------:R-:W-:Y:S01]  /*0700*/  CS2R R20, SRZ ;  /* 0x0000000000147805 */ /* 0x000fe2000001ff00 */
[----:B----4-:R-:W-:-:S05]  /*0710*/  IMAD.WIDE R22, R25, 0x4, R26 ;  /* 0x0000000419167825 */ /* 0x010fca00078e021a */
[----:B------:R0:W3:Y:S01]  /*0720*/  @P0 LDG.E.EL.128 R16, desc[UR6][R22.64] ;  /* 0x0000000616100981 */ /* 0x0000e2000c2e1d00 */
[----:B------:R-:W-:Y:S01]  /*0730*/  IMAD.WIDE R26, R33, 0x4, R26 ;  /* 0x00000004211a7825 */ /* 0x000fe200078e021a */
[----:B0-----:R-:W-:-:S06]  /*0740*/  CS2R R22, SRZ ;  /* 0x0000000000167805 */ /* 0x001fcc000001ff00 */
[----:B------:R0:W4:Y:S01]  /*0750*/  @P1 LDG.E.EL.128 R20, desc[UR6][R26.64] ;  /* 0x000000061a141981 */ /* 0x000122000c2e1d00 */
[----:B------:R-:W1:Y:S01]  /*0760*/  MUFU.RSQ R25, R6 ;  /* 0x0000000600197308 */ /* 0x000e620000001400 */
[----:B------:R-:W5:Y:S07]  /*0770*/  S2UR UR5, SR_CgaCtaId ;  /* 0x00000000000579c3 */ /* 0x000f6e0000008800 */
[----:B------:R-:W0:Y:S08]  /*0780*/  MUFU.RSQ R33, R4 ;  /* 0x0000000400217308 */ /* 0x000e300000001400 */
[----:B------:R-:W5:Y:S08]  /*0790*/  MUFU.RSQ R7, R7 ;  /* 0x0000000700077308 */ /* 0x000f700000001400 */
[----:B------:R-:W5:Y:S01]  /*07a0*/  MUFU.RSQ R37, R24 ;  /* 0x0000001800257308 */ /* 0x000f620000001400 */
[----:B-1----:R-:W-:Y:S01]  /*07b0*/  FMUL R36, R25, R36 ;  /* 0x0000002419247220 */ /* 0x002fe20000400000 */
[----:B0-----:R-:W-:Y:S01]  /*07c0*/  FMUL R31, R33, R31 ;  /* 0x0000001f211f7220 */ /* 0x001fe20000400000 */
[----:B-----5:R-:W-:Y:S01]  /*07d0*/  FMUL R25, R7, R34 ;  /* 0x0000002207197220 */ /* 0x020fe20000400000 */
[----:B------:R-:W-:Y:S01]  /*07e0*/  SHF.R.U32.HI R27, RZ, 0x4, R0 ;  /* 0x00000004ff1b7819 */ /* 0x000fe20000011600 */
[----:B------:R-:W-:Y:S01]  /*07f0*/  FMUL R32, R37, R32 ;  /* 0x0000002025207220 */ /* 0x000fe20000400000 */
[----:B------:R-:W-:Y:S01]  /*0800*/  SHF.L.U32 R4, R0, 0x6, RZ ;  /* 0x0000000600047819 */ /* 0x000fe200000006ff */
[----:B------:R-:W-:Y:S01]  /*0810*/  UMOV UR4, 0x400 ;  /* 0x0000040000047882 */ /* 0x000fe20000000000 */
[----:B------:R-:W-:Y:S01]  /*0820*/  SGXT.U32 R27, R27, 0x3 ;  /* 0x000000031b1b781a */ /* 0x000fe20000000000 */
[----:B------:R-:W-:Y:S01]  /*0830*/  UPRMT UR4, UR5, 0x654, UR4 ;  /* 0x0000065405047896 */ /* 0x000fe20008000004 */
[----:B------:R-:W-:-:S04]  /*0840*/  LOP3.LUT R26, R4, 0x3c0, RZ, 0xc0, !PT ;  /* 0x000003c0041a7812 */ /* 0x000fc800078ec0ff */
[C---:B------:R-:W-:Y:S01]  /*0850*/  LOP3.LUT R27, R26.reuse, R27, RZ, 0xfc, !PT ;  /* 0x0000001b1a1b7212 */ /* 0x040fe200078efcff */
[----:B------:R-:W-:-:S04]  /*0860*/  VIADD R4, R26, UR4 ;  /* 0x000000041a047c36 */ /* 0x000fc80008000000 */
[----:B------:R-:W-:Y:S02]  /*0870*/  IMAD R4, R27, 0x4, R4 ;  /* 0x000000041b047824 */ /* 0x000fe400078e0204 */
[----:B--2---:R-:W-:Y:S01]  /*0880*/  FFMA R31, R31, R12, R8 ;  /* 0x0000000c1f1f7223 */ /* 0x004fe20000000008 */
[----:B------:R-:W-:Y:S01]  /*0890*/  FFMA R36, R36, R13, R9 ;  /* 0x0000000d24247223 */ /* 0x000fe20000000009 */
[-CC-:B------:R-:W-:Y:S01]  /*08a0*/  FFMA R25, R25, R14.reuse, R10.reuse ;  /* 0x0000000e19197223 */ /* 0x180fe2000000000a */
[-CC-:B------:R-:W-:Y:S01]  /*08b0*/  FFMA R32, R32, R15.reuse, R11.reuse ;  /* 0x0000000f20207223 */ /* 0x180fe2000000000b */
[----:B------:R-:W-:Y:S01]  /*08c0*/  FFMA R30, R30, R15, R11 ;  /* 0x0000000f1e1e7223 */ /* 0x000fe2000000000b */
[----:B------:R-:W-:Y:S01]  /*08d0*/  FFMA R28, R28, R13, R9 ;  /* 0x0000000d1c1c7223 */ /* 0x000fe20000000009 */
[----:B------:R-:W-:Y:S01]  /*08e0*/  FFMA R35, R35, R14, R10 ;  /* 0x0000000e23237223 */ /* 0x000fe2000000000a */
[----:B------:R-:W-:Y:S01]  /*08f0*/  FFMA R29, R29, R12, R8 ;  /* 0x0000000c1d1d7223 */ /* 0x000fe20000000008 */
[C---:B---3--:R-:W-:Y:S01]  /*0900*/  FSETP.GEU.AND P3, PT, R31.reuse, -R16, PT ;  /* 0x800000101f00720b */ /* 0x048fe20003f6e000 */
[----:B------:R-:W-:Y:S01]  /*0910*/  FADD R16, R31, R16 ;  /* 0x000000101f107221 */ /* 0x000fe20000000000 */
[C---:B------:R-:W-:Y:S01]  /*0920*/  FSETP.GEU.AND P2, PT, R36.reuse, -R17, PT ;  /* 0x800000112400720b */ /* 0x040fe20003f4e000 */
[----:B------:R-:W-:Y:S01]  /*0930*/  FADD R17, R36, R17 ;  /* 0x0000001124117221 */ /* 0x000fe20000000000 */
[C---:B------:R-:W-:Y:S01]  /*0940*/  FSETP.GEU.AND P1, PT, R25.reuse, -R18, PT ;  /* 0x800000121900720b */ /* 0x040fe20003f2e000 */
[----:B------:R-:W-:Y:S01]  /*0950*/  FADD R18, R25, R18 ;  /* 0x0000001219127221 */ /* 0x000fe20000000000 */
[C---:B------:R-:W-:Y:S01]  /*0960*/  FADD R6, R32.reuse, R19 ;  /* 0x0000001320067221 */ /* 0x040fe20000000000 */
[----:B------:R-:W-:-:S02]  /*0970*/  FSETP.GEU.AND P0, PT, R32, -R19, PT ;  /* 0x800000132000720b */ /* 0x000fc40003f0e000 */
[----:B------:R-:W-:Y:S02]  /*0980*/  FSEL R7, R16, RZ, P3 ;  /* 0x000000ff10077208 */ /* 0x000fe40001800000 */
[----:B------:R-:W-:Y:S02]  /*0990*/  FSEL R17, R17, RZ, P2 ;  /* 0x000000ff11117208 */ /* 0x000fe40001000000 */
[----:B------:R-:W-:Y:S02]  /*09a0*/  FSEL R9, R18, RZ, P1 ;  /* 0x000000ff12097208 */ /* 0x000fe40000800000 */
[----:B------:R-:W-:Y:S02]  /*09b0*/  FSEL R11, R6, RZ, P0 ;  /* 0x000000ff060b7208 */ /* 0x000fe40000000000 */
[C---:B----4-:R-:W-:Y:S01]  /*09c0*/  FSETP.GEU.AND P3, PT, R29.reuse, -R20, PT ;  /* 0x800000141d00720b */ /* 0x050fe20003f6e000 */
[----:B------:R-:W-:Y:S01]  /*09d0*/  FADD R20, R29, R20 ;  /* 0x000000141d147221 */ /* 0x000fe20000000000 */
[C---:B------:R-:W-:Y:S01]  /*09e0*/  FSETP.GEU.AND P2, PT, R28.reuse, -R21, PT ;  /* 0x800000151c00720b */ /* 0x040fe20003f4e000 */
[----:B------:R-:W-:Y:S01]  /*09f0*/  FADD R21, R28, R21 ;  /* 0x000000151c157221 */ /* 0x000fe20000000000 */
[C---:B------:R-:W-:Y:S01]  /*0a00*/  FSETP.GEU.AND P1, PT, R35.reuse, -R22, PT ;  /* 0x800000162300720b */ /* 0x040fe20003f2e000 */
[----:B------:R-:W-:Y:S01]  /*0a10*/  FADD R22, R35, R22 ;  /* 0x0000001623167221 */ /* 0x000fe20000000000 */
[C---:B------:R-:W-:Y:S01]  /*0a20*/  FSETP.GEU.AND P0, PT, R30.reuse, -R23, PT ;  /* 0x800000171e00720b */ /* 0x040fe20003f0e000 */
[----:B------:R-:W-:Y:S01]  /*0a30*/  FADD R23, R30, R23 ;  /* 0x000000171e177221 */ /* 0x000fe20000000000 */
[----:B------:R-:W-:-:S02]  /*0a40*/  FSEL R13, R20, RZ, P3 ;  /* 0x000000ff140d7208 */ /* 0x000fc40001800000 */
[----:B------:R-:W-:Y:S02]  /*0a50*/  FSEL R21, R21, RZ, P2 ;  /* 0x000000ff15157208 */ /* 0x000fe40001000000 */
[----:B------:R-:W-:Y:S02]  /*0a60*/  FSEL R15, R22, RZ, P1 ;  /* 0x000000ff160f7208 */ /* 0x000fe40000800000 */
[----:B------:R-:W-:Y:S01]  /*0a70*/  FSEL R23, R23, RZ, P0 ;  /* 0x000000ff17177208 */ /* 0x000fe20000000000 */
[----:B------:R0:W-:Y:S04]  /*0a80*/  STS [R4], R7 ;  /* 0x0000000704007388 */ /* 0x0001e80000000800 */
[----:B------:R-:W-:Y:S04]  /*0a90*/  STS [R4+0x50], R17 ;  /* 0x0000501104007388 */ /* 0x000fe80000000800 */
[----:B------:R-:W-:Y:S04]  /*0aa0*/  STS [R4+0xa0], R9 ;  /* 0x0000a00904007388 */ /* 0x000fe80000000800 */
[----:B------:R-:W-:Y:S04]  /*0ab0*/  STS [R4+0xf0], R11 ;  /* 0x0000f00b04007388 */ /* 0x000fe80000000800 */
[----:B------:R-:W-:Y:S04]  /*0ac0*/  STS [R4+0x20], R13 ;  /* 0x0000200d04007388 */ /* 0x000fe80000000800 */
[----:B------:R-:W-:Y:S04]  /*0ad0*/  STS [R4+0x70], R21 ;  /* 0x0000701504007388 */ /* 0x000fe80000000800 */
[----:B------:R-:W-:Y:S04]  /*0ae0*/  STS [R4+0xc0], R15 ;  /* 0x0000c00f04007388 */ /* 0x000fe80000000800 */
[----:B------:R1:W-:Y:S01]  /*0af0*/  STS [R4+0x110], R23 ;  /* 0x0001101704007388 */ /* 0x0003e20000000800 */
[----:B------:R-:W-:-:S02]  /*0b00*/  LOP3.LUT R6, R0, 0x7c, RZ, 0xc0, !PT ;  /* 0x0000007c00067812 */ /* 0x000fc400078ec0ff */
[----:B------:R-:W-:Y:S02]  /*0b10*/  LOP3.LUT R12, R2, 0x1fc, RZ, 0xc0, !PT ;  /* 0x000001fc020c7812 */ /* 0x000fe400078ec0ff */
[----:B0-----:R-:W-:-:S05]  /*0b20*/  LEA R7, R6, UR4, 0x2 ;  /* 0x0000000406077c11 */ /* 0x001fca000f8e10ff */
[----:B------:R-:W-:Y:S01]  /*0b30*/  IMAD R8, R12, 0x4, R7 ;  /* 0x000000040c087824 */ /* 0x000fe200078e0207 */
[----:B------:R-:W-:Y:S01]  /*0b40*/  BAR.SYNC.DEFER_BLOCKING 0x0 ;  /* 0x0000000000007b1d */ /* 0x000fe20000010000 */
[----:B------:R-:W-:-:S07]  /*0b50*/  SHF.R.U32.HI R0, RZ, 0x2, R0 ;  /* 0x00000002ff007819 */ /* 0x000fce0000011600 */
[----:B------:R-:W0:Y:S01]  /*0b60*/  LDC.64 R6, c[0x0][0x240] ;  /* 0x00009000ff067b82 */ /* 0x000e220000000a00 */
[----:B------:R-:W-:Y:S01]  /*0b70*/  SGXT.U32 R0, R0, 0x5 ;  /* 0x000000050000781a */ /* 0x000fe20000000000 */
[----:B------:R-:W2:Y:S01]  /*0b80*/  LDS.128 R8, [R8] ;  /* 0x0000000008087984 */ /* 0x000ea20000000c00 */
[----:B------:R-:W-:Y:S02]  /*0b90*/  LOP3.LUT R2, R5, 0xc, R2, 0xf8, !PT ;  /* 0x0000000c05027812 */ /* 0x000fe400078ef802 */
[----:B------:R-:W-:Y:S02]  /*0ba0*/  LOP3.LUT R0, R0, R3, RZ, 0xfc, !PT ;  /* 0x0000000300007212 */ /* 0x000fe400078efcff */
[C---:B------:R-:W-:Y:S02]  /*0bb0*/  ISETP.GE.AND P0, PT, R2.reuse, 0x10, PT ;  /* 0x000000100200780c */ /* 0x040fe40003f06270 */
[----:B------:R-:W-:Y:S02]  /*0bc0*/  SHF.L.U32 R5, R2, 0xb, RZ ;  /* 0x0000000b02057819 */ /* 0x000fe400000006ff */
[----:B-1----:R-:W-:-:S02]  /*0bd0*/  LOP3.LUT R4, R0, 0x20, RZ, 0xfc, !PT ;  /* 0x0000002000047812 */ /* 0x002fc400078efcff */
[----:B------:R-:W-:Y:S02]  /*0be0*/  LOP3.LUT R2, R12, 0x200, RZ, 0xfc, !PT ;  /* 0x000002000c027812 */ /* 0x000fe400078efcff */
[----:B------:R-:W-:Y:S02]  /*0bf0*/  ISETP.LT.AND P1, PT, R0, 0x800, !P0 ;  /* 0x000008000000780c */ /* 0x000fe40004721270 */
[----:B------:R-:W-:Y:S02]  /*0c00*/  ISETP.LT.AND P0, PT, R4, 0x800, !P0 ;  /* 0x000008000400780c */ /* 0x000fe40004701270 */
[----:B------:R-:W-:Y:S01]  /*0c10*/  LOP3.LUT R2, R2, 0x3f0, RZ, 0xc0, !PT ;  /* 0x000003f002027812 */ /* 0x000fe200078ec0ff */
[----:B------:R-:W-:-:S04]  /*0c20*/  IMAD R3, R0, 0x4, R5 ;  /* 0x0000000400037824 */ /* 0x000fc800078e0205 */
[----:B------:R-:W-:Y:S02]  /*0c30*/  VIADD R13, R2, UR4 ;  /* 0x00000004020d7c36 */ /* 0x000fe40008000000 */
[----:B0-----:R-:W-:-:S03]  /*0c40*/  IMAD.WIDE R2, R3, 0x4, R6 ;  /* 0x0000000403027825 */ /* 0x001fc600078e0206 */
[----:B------:R-:W-:Y:S02]  /*0c50*/  LEA R13, R12, R13, 0x2 ;  /* 0x0000000d0c0d7211 */ /* 0x000fe400078e10ff */
[----:B--2---:R0:W-:Y:S02]  /*0c60*/  @P1 STG.E.128 desc[UR6][R2.64], R8 ;  /* 0x0000000802001986 */ /* 0x0041e4000c101d06 */
[----:B0-----:R-:W-:Y:S05]  /*0c70*/  @!P0 EXIT ;  /* 0x000000000000894d */ /* 0x001fea0003800000 */
[----:B------:R-:W0:Y:S01]  /*0c80*/  LDS.128 R12, [R13+0x800] ;  /* 0x000800000d0c7984 */ /* 0x000e220000000c00 */
[----:B------:R-:W-:-:S04]  /*0c90*/  IMAD R5, R4, 0x4, R5 ;  /* 0x0000000404057824 */ /* 0x000fc800078e0205 */
[----:B------:R-:W-:-:S05]  /*0ca0*/  IMAD.WIDE R6, R5, 0x4, R6 ;  /* 0x0000000405067825 */ /* 0x000fca00078e0206 */
[----:B0-----:R-:W-:Y:S01]  /*0cb0*/  STG.E.128 desc[UR6][R6.64], R12 ;  /* 0x0000000c06007986 */ /* 0x001fe2000c101d06 */
[----:B------:R-:W-:Y:S05]  /*0cc0*/  EXIT ;  /* 0x000000000000794d */ /* 0x000fea0003800000 */
.L_x_0:
[----:B------:R-:W-:-:S00]  /*0cd0*/  BRA `(.L_x_0) ;  /* 0xfffffffc00fc7947 */ /* 0x000fc0000383ffff */
[----:B------:R-:W-:-:S00]  /*0ce0*/  NOP ;  /* 0x0000000000007918 */ /* 0x000fc00000000000 */
        /* <DEDUP_REMOVED lines=9> */
.L_x_1:


//--------------------- .nv.global.init           --------------------------
	.section	.nv.global.init,"aw",@progbits
.nv.global.init:
	.type		_$_str,@object
	.size		_$_str,(.L_0 - _$_str)
_$_str:
        /*0000*/ 	.byte	0x5f, 0x5f, 0x43, 0x55, 0x44, 0x41, 0x5f, 0x46, 0x54, 0x5a, 0x00
.L_0:


//--------------------- .nv.shared.triton_poi_fused_add_native_group_norm_relu_41 --------------------------
	.section	.nv.shared.triton_poi_fused_add_native_group_norm_relu_41,"aw",@nobits
	.sectionflags	@""
	.align	16
	.zero		1024


//--------------------- .nv.constant0.triton_poi_fused_add_native_group_norm_relu_41 --------------------------
	.section	.nv.constant0.triton_poi_fused_add_native_group_norm_relu_41,"a",@progbits
	.sectionflags	@""
	.align	4
.nv.constant0.triton_poi_fused_add_native_group_norm_relu_41:
	.zero		592
